//
// Generated by NVIDIA NVVM Compiler
//
// Compiler Build ID: CL-36424714
// Cuda compilation tools, release 13.0, V13.0.88
// Based on NVVM 20.0.0
//

.version 9.0
.target sm_100
.address_size 64

	// .globl	_Z8row_readPfS_
// _ZZ8row_readPfS_E2sA has been demoted
// _ZZ8col_readPfS_E2sA has been demoted

.visible .entry _Z8row_readPfS_(
	.param .u64 .ptr .align 1 _Z8row_readPfS__param_0,
	.param .u64 .ptr .align 1 _Z8row_readPfS__param_1
)
{
	.reg .pred 	%p<2>;
	.reg .b32 	%r<9>;
	.reg .b32 	%f<264>;
	.reg .b64 	%rd<11>;
	// demoted variable
	.shared .align 4 .b8 _ZZ8row_readPfS_E2sA[512];
	ld.param.u64 	%rd2, [_Z8row_readPfS__param_0];
	ld.param.u64 	%rd3, [_Z8row_readPfS__param_1];
	cvta.to.global.u64 	%rd4, %rd3;
	cvta.to.global.u64 	%rd5, %rd2;
	mov.u32 	%r1, %ctaid.x;
	mul.wide.u32 	%rd6, %r1, 4;
	add.s64 	%rd1, %rd4, %rd6;
	shl.b32 	%r2, %r1, 7;
	mul.wide.u32 	%rd7, %r2, 4;
	add.s64 	%rd8, %rd5, %rd7;
	mov.u32 	%r3, %tid.x;
	shl.b32 	%r4, %r3, 4;
	and.b32  	%r5, %r3, 15;
	or.b32  	%r6, %r4, %r5;
	mov.u32 	%r7, _ZZ8row_readPfS_E2sA;
	add.s32 	%r8, %r7, %r4;
	mul.wide.u32 	%rd9, %r6, 16;
	add.s64 	%rd10, %rd8, %rd9;
	ld.global.v4.f32 	{%f4, %f5, %f6, %f7}, [%rd10];
	st.shared.v4.f32 	[%r8], {%f4, %f5, %f6, %f7};
	bar.sync 	0;
	setp.ne.s32 	%p1, %r3, 0;
	mov.f32 	%f263, 0f00000000;
	@%p1 bra 	$L__BB0_2;
	ld.shared.f32 	%f8, [_ZZ8row_readPfS_E2sA];
	ld.shared.f32 	%f9, [_ZZ8row_readPfS_E2sA+128];
	add.f32 	%f10, %f8, %f9;
	ld.shared.f32 	%f11, [_ZZ8row_readPfS_E2sA+256];
	add.f32 	%f12, %f10, %f11;
	ld.shared.f32 	%f13, [_ZZ8row_readPfS_E2sA+384];
	add.f32 	%f14, %f12, %f13;
	add.f32 	%f15, %f14, 0f00000000;
	ld.shared.f32 	%f16, [_ZZ8row_readPfS_E2sA+4];
	ld.shared.f32 	%f17, [_ZZ8row_readPfS_E2sA+132];
	add.f32 	%f18, %f16, %f17;
	ld.shared.f32 	%f19, [_ZZ8row_readPfS_E2sA+260];
	add.f32 	%f20, %f18, %f19;
	ld.shared.f32 	%f21, [_ZZ8row_readPfS_E2sA+388];
	add.f32 	%f22, %f20, %f21;
	add.f32 	%f23, %f15, %f22;
	ld.shared.f32 	%f24, [_ZZ8row_readPfS_E2sA+8];
	ld.shared.f32 	%f25, [_ZZ8row_readPfS_E2sA+136];
	add.f32 	%f26, %f24, %f25;
	ld.shared.f32 	%f27, [_ZZ8row_readPfS_E2sA+264];
	add.f32 	%f28, %f26, %f27;
	ld.shared.f32 	%f29, [_ZZ8row_readPfS_E2sA+392];
	add.f32 	%f30, %f28, %f29;
	add.f32 	%f31, %f23, %f30;
	ld.shared.f32 	%f32, [_ZZ8row_readPfS_E2sA+12];
	ld.shared.f32 	%f33, [_ZZ8row_readPfS_E2sA+140];
	add.f32 	%f34, %f32, %f33;
	ld.shared.f32 	%f35, [_ZZ8row_readPfS_E2sA+268];
	add.f32 	%f36, %f34, %f35;
	ld.shared.f32 	%f37, [_ZZ8row_readPfS_E2sA+396];
	add.f32 	%f38, %f36, %f37;
	add.f32 	%f39, %f31, %f38;
	ld.shared.f32 	%f40, [_ZZ8row_readPfS_E2sA+16];
	ld.shared.f32 	%f41, [_ZZ8row_readPfS_E2sA+144];
	add.f32 	%f42, %f40, %f41;
	ld.shared.f32 	%f43, [_ZZ8row_readPfS_E2sA+272];
	add.f32 	%f44, %f42, %f43;
	ld.shared.f32 	%f45, [_ZZ8row_readPfS_E2sA+400];
	add.f32 	%f46, %f44, %f45;
	add.f32 	%f47, %f39, %f46;
	ld.shared.f32 	%f48, [_ZZ8row_readPfS_E2sA+20];
	ld.shared.f32 	%f49, [_ZZ8row_readPfS_E2sA+148];
	add.f32 	%f50, %f48, %f49;
	ld.shared.f32 	%f51, [_ZZ8row_readPfS_E2sA+276];
	add.f32 	%f52, %f50, %f51;
	ld.shared.f32 	%f53, [_ZZ8row_readPfS_E2sA+404];
	add.f32 	%f54, %f52, %f53;
	add.f32 	%f55, %f47, %f54;
	ld.shared.f32 	%f56, [_ZZ8row_readPfS_E2sA+24];
	ld.shared.f32 	%f57, [_ZZ8row_readPfS_E2sA+152];
	add.f32 	%f58, %f56, %f57;
	ld.shared.f32 	%f59, [_ZZ8row_readPfS_E2sA+280];
	add.f32 	%f60, %f58, %f59;
	ld.shared.f32 	%f61, [_ZZ8row_readPfS_E2sA+408];
	add.f32 	%f62, %f60, %f61;
	add.f32 	%f63, %f55, %f62;
	ld.shared.f32 	%f64, [_ZZ8row_readPfS_E2sA+28];
	ld.shared.f32 	%f65, [_ZZ8row_readPfS_E2sA+156];
	add.f32 	%f66, %f64, %f65;
	ld.shared.f32 	%f67, [_ZZ8row_readPfS_E2sA+284];
	add.f32 	%f68, %f66, %f67;
	ld.shared.f32 	%f69, [_ZZ8row_readPfS_E2sA+412];
	add.f32 	%f70, %f68, %f69;
	add.f32 	%f71, %f63, %f70;
	ld.shared.f32 	%f72, [_ZZ8row_readPfS_E2sA+32];
	ld.shared.f32 	%f73, [_ZZ8row_readPfS_E2sA+160];
	add.f32 	%f74, %f72, %f73;
	ld.shared.f32 	%f75, [_ZZ8row_readPfS_E2sA+288];
	add.f32 	%f76, %f74, %f75;
	ld.shared.f32 	%f77, [_ZZ8row_readPfS_E2sA+416];
	add.f32 	%f78, %f76, %f77;
	add.f32 	%f79, %f71, %f78;
	ld.shared.f32 	%f80, [_ZZ8row_readPfS_E2sA+36];
	ld.shared.f32 	%f81, [_ZZ8row_readPfS_E2sA+164];
	add.f32 	%f82, %f80, %f81;
	ld.shared.f32 	%f83, [_ZZ8row_readPfS_E2sA+292];
	add.f32 	%f84, %f82, %f83;
	ld.shared.f32 	%f85, [_ZZ8row_readPfS_E2sA+420];
	add.f32 	%f86, %f84, %f85;
	add.f32 	%f87, %f79, %f86;
	ld.shared.f32 	%f88, [_ZZ8row_readPfS_E2sA+40];
	ld.shared.f32 	%f89, [_ZZ8row_readPfS_E2sA+168];
	add.f32 	%f90, %f88, %f89;
	ld.shared.f32 	%f91, [_ZZ8row_readPfS_E2sA+296];
	add.f32 	%f92, %f90, %f91;
	ld.shared.f32 	%f93, [_ZZ8row_readPfS_E2sA+424];
	add.f32 	%f94, %f92, %f93;
	add.f32 	%f95, %f87, %f94;
	ld.shared.f32 	%f96, [_ZZ8row_readPfS_E2sA+44];
	ld.shared.f32 	%f97, [_ZZ8row_readPfS_E2sA+172];
	add.f32 	%f98, %f96, %f97;
	ld.shared.f32 	%f99, [_ZZ8row_readPfS_E2sA+300];
	add.f32 	%f100, %f98, %f99;
	ld.shared.f32 	%f101, [_ZZ8row_readPfS_E2sA+428];
	add.f32 	%f102, %f100, %f101;
	add.f32 	%f103, %f95, %f102;
	ld.shared.f32 	%f104, [_ZZ8row_readPfS_E2sA+48];
	ld.shared.f32 	%f105, [_ZZ8row_readPfS_E2sA+176];
	add.f32 	%f106, %f104, %f105;
	ld.shared.f32 	%f107, [_ZZ8row_readPfS_E2sA+304];
	add.f32 	%f108, %f106, %f107;
	ld.shared.f32 	%f109, [_ZZ8row_readPfS_E2sA+432];
	add.f32 	%f110, %f108, %f109;
	add.f32 	%f111, %f103, %f110;
	ld.shared.f32 	%f112, [_ZZ8row_readPfS_E2sA+52];
	ld.shared.f32 	%f113, [_ZZ8row_readPfS_E2sA+180];
	add.f32 	%f114, %f112, %f113;
	ld.shared.f32 	%f115, [_ZZ8row_readPfS_E2sA+308];
	add.f32 	%f116, %f114, %f115;
	ld.shared.f32 	%f117, [_ZZ8row_readPfS_E2sA+436];
	add.f32 	%f118, %f116, %f117;
	add.f32 	%f119, %f111, %f118;
	ld.shared.f32 	%f120, [_ZZ8row_readPfS_E2sA+56];
	ld.shared.f32 	%f121, [_ZZ8row_readPfS_E2sA+184];
	add.f32 	%f122, %f120, %f121;
	ld.shared.f32 	%f123, [_ZZ8row_readPfS_E2sA+312];
	add.f32 	%f124, %f122, %f123;
	ld.shared.f32 	%f125, [_ZZ8row_readPfS_E2sA+440];
	add.f32 	%f126, %f124, %f125;
	add.f32 	%f127, %f119, %f126;
	ld.shared.f32 	%f128, [_ZZ8row_readPfS_E2sA+60];
	ld.shared.f32 	%f129, [_ZZ8row_readPfS_E2sA+188];
	add.f32 	%f130, %f128, %f129;
	ld.shared.f32 	%f131, [_ZZ8row_readPfS_E2sA+316];
	add.f32 	%f132, %f130, %f131;
	ld.shared.f32 	%f133, [_ZZ8row_readPfS_E2sA+444];
	add.f32 	%f134, %f132, %f133;
	add.f32 	%f135, %f127, %f134;
	ld.shared.f32 	%f136, [_ZZ8row_readPfS_E2sA+64];
	ld.shared.f32 	%f137, [_ZZ8row_readPfS_E2sA+192];
	add.f32 	%f138, %f136, %f137;
	ld.shared.f32 	%f139, [_ZZ8row_readPfS_E2sA+320];
	add.f32 	%f140, %f138, %f139;
	ld.shared.f32 	%f141, [_ZZ8row_readPfS_E2sA+448];
	add.f32 	%f142, %f140, %f141;
	add.f32 	%f143, %f135, %f142;
	ld.shared.f32 	%f144, [_ZZ8row_readPfS_E2sA+68];
	ld.shared.f32 	%f145, [_ZZ8row_readPfS_E2sA+196];
	add.f32 	%f146, %f144, %f145;
	ld.shared.f32 	%f147, [_ZZ8row_readPfS_E2sA+324];
	add.f32 	%f148, %f146, %f147;
	ld.shared.f32 	%f149, [_ZZ8row_readPfS_E2sA+452];
	add.f32 	%f150, %f148, %f149;
	add.f32 	%f151, %f143, %f150;
	ld.shared.f32 	%f152, [_ZZ8row_readPfS_E2sA+72];
	ld.shared.f32 	%f153, [_ZZ8row_readPfS_E2sA+200];
	add.f32 	%f154, %f152, %f153;
	ld.shared.f32 	%f155, [_ZZ8row_readPfS_E2sA+328];
	add.f32 	%f156, %f154, %f155;
	ld.shared.f32 	%f157, [_ZZ8row_readPfS_E2sA+456];
	add.f32 	%f158, %f156, %f157;
	add.f32 	%f159, %f151, %f158;
	ld.shared.f32 	%f160, [_ZZ8row_readPfS_E2sA+76];
	ld.shared.f32 	%f161, [_ZZ8row_readPfS_E2sA+204];
	add.f32 	%f162, %f160, %f161;
	ld.shared.f32 	%f163, [_ZZ8row_readPfS_E2sA+332];
	add.f32 	%f164, %f162, %f163;
	ld.shared.f32 	%f165, [_ZZ8row_readPfS_E2sA+460];
	add.f32 	%f166, %f164, %f165;
	add.f32 	%f167, %f159, %f166;
	ld.shared.f32 	%f168, [_ZZ8row_readPfS_E2sA+80];
	ld.shared.f32 	%f169, [_ZZ8row_readPfS_E2sA+208];
	add.f32 	%f170, %f168, %f169;
	ld.shared.f32 	%f171, [_ZZ8row_readPfS_E2sA+336];
	add.f32 	%f172, %f170, %f171;
	ld.shared.f32 	%f173, [_ZZ8row_readPfS_E2sA+464];
	add.f32 	%f174, %f172, %f173;
	add.f32 	%f175, %f167, %f174;
	ld.shared.f32 	%f176, [_ZZ8row_readPfS_E2sA+84];
	ld.shared.f32 	%f177, [_ZZ8row_readPfS_E2sA+212];
	add.f32 	%f178, %f176, %f177;
	ld.shared.f32 	%f179, [_ZZ8row_readPfS_E2sA+340];
	add.f32 	%f180, %f178, %f179;
	ld.shared.f32 	%f181, [_ZZ8row_readPfS_E2sA+468];
	add.f32 	%f182, %f180, %f181;
	add.f32 	%f183, %f175, %f182;
	ld.shared.f32 	%f184, [_ZZ8row_readPfS_E2sA+88];
	ld.shared.f32 	%f185, [_ZZ8row_readPfS_E2sA+216];
	add.f32 	%f186, %f184, %f185;
	ld.shared.f32 	%f187, [_ZZ8row_readPfS_E2sA+344];
	add.f32 	%f188, %f186, %f187;
	ld.shared.f32 	%f189, [_ZZ8row_readPfS_E2sA+472];
	add.f32 	%f190, %f188, %f189;
	add.f32 	%f191, %f183, %f190;
	ld.shared.f32 	%f192, [_ZZ8row_readPfS_E2sA+92];
	ld.shared.f32 	%f193, [_ZZ8row_readPfS_E2sA+220];
	add.f32 	%f194, %f192, %f193;
	ld.shared.f32 	%f195, [_ZZ8row_readPfS_E2sA+348];
	add.f32 	%f196, %f194, %f195;
	ld.shared.f32 	%f197, [_ZZ8row_readPfS_E2sA+476];
	add.f32 	%f198, %f196, %f197;
	add.f32 	%f199, %f191, %f198;
	ld.shared.f32 	%f200, [_ZZ8row_readPfS_E2sA+96];
	ld.shared.f32 	%f201, [_ZZ8row_readPfS_E2sA+224];
	add.f32 	%f202, %f200, %f201;
	ld.shared.f32 	%f203, [_ZZ8row_readPfS_E2sA+352];
	add.f32 	%f204, %f202, %f203;
	ld.shared.f32 	%f205, [_ZZ8row_readPfS_E2sA+480];
	add.f32 	%f206, %f204, %f205;
	add.f32 	%f207, %f199, %f206;
	ld.shared.f32 	%f208, [_ZZ8row_readPfS_E2sA+100];
	ld.shared.f32 	%f209, [_ZZ8row_readPfS_E2sA+228];
	add.f32 	%f210, %f208, %f209;
	ld.shared.f32 	%f211, [_ZZ8row_readPfS_E2sA+356];
	add.f32 	%f212, %f210, %f211;
	ld.shared.f32 	%f213, [_ZZ8row_readPfS_E2sA+484];
	add.f32 	%f214, %f212, %f213;
	add.f32 	%f215, %f207, %f214;
	ld.shared.f32 	%f216, [_ZZ8row_readPfS_E2sA+104];
	ld.shared.f32 	%f217, [_ZZ8row_readPfS_E2sA+232];
	add.f32 	%f218, %f216, %f217;
	ld.shared.f32 	%f219, [_ZZ8row_readPfS_E2sA+360];
	add.f32 	%f220, %f218, %f219;
	ld.shared.f32 	%f221, [_ZZ8row_readPfS_E2sA+488];
	add.f32 	%f222, %f220, %f221;
	add.f32 	%f223, %f215, %f222;
	ld.shared.f32 	%f224, [_ZZ8row_readPfS_E2sA+108];
	ld.shared.f32 	%f225, [_ZZ8row_readPfS_E2sA+236];
	add.f32 	%f226, %f224, %f225;
	ld.shared.f32 	%f227, [_ZZ8row_readPfS_E2sA+364];
	add.f32 	%f228, %f226, %f227;
	ld.shared.f32 	%f229, [_ZZ8row_readPfS_E2sA+492];
	add.f32 	%f230, %f228, %f229;
	add.f32 	%f231, %f223, %f230;
	ld.shared.f32 	%f232, [_ZZ8row_readPfS_E2sA+112];
	ld.shared.f32 	%f233, [_ZZ8row_readPfS_E2sA+240];
	add.f32 	%f234, %f232, %f233;
	ld.shared.f32 	%f235, [_ZZ8row_readPfS_E2sA+368];
	add.f32 	%f236, %f234, %f235;
	ld.shared.f32 	%f237, [_ZZ8row_readPfS_E2sA+496];
	add.f32 	%f238, %f236, %f237;
	add.f32 	%f239, %f231, %f238;
	ld.shared.f32 	%f240, [_ZZ8row_readPfS_E2sA+116];
	ld.shared.f32 	%f241, [_ZZ8row_readPfS_E2sA+244];
	add.f32 	%f242, %f240, %f241;
	ld.shared.f32 	%f243, [_ZZ8row_readPfS_E2sA+372];
	add.f32 	%f244, %f242, %f243;
	ld.shared.f32 	%f245, [_ZZ8row_readPfS_E2sA+500];
	add.f32 	%f246, %f244, %f245;
	add.f32 	%f247, %f239, %f246;
	ld.shared.f32 	%f248, [_ZZ8row_readPfS_E2sA+120];
	ld.shared.f32 	%f249, [_ZZ8row_readPfS_E2sA+248];
	add.f32 	%f250, %f248, %f249;
	ld.shared.f32 	%f251, [_ZZ8row_readPfS_E2sA+376];
	add.f32 	%f252, %f250, %f251;
	ld.shared.f32 	%f253, [_ZZ8row_readPfS_E2sA+504];
	add.f32 	%f254, %f252, %f253;
	add.f32 	%f255, %f247, %f254;
	ld.shared.f32 	%f256, [_ZZ8row_readPfS_E2sA+124];
	ld.shared.f32 	%f257, [_ZZ8row_readPfS_E2sA+252];
	add.f32 	%f258, %f256, %f257;
	ld.shared.f32 	%f259, [_ZZ8row_readPfS_E2sA+380];
	add.f32 	%f260, %f258, %f259;
	ld.shared.f32 	%f261, [_ZZ8row_readPfS_E2sA+508];
	add.f32 	%f262, %f260, %f261;
	add.f32 	%f263, %f255, %f262;
$L__BB0_2:
	st.global.f32 	[%rd1], %f263;
	ret;

}
	// .globl	_Z8col_readPfS_
.visible .entry _Z8col_readPfS_(
	.param .u64 .ptr .align 1 _Z8col_readPfS__param_0,
	.param .u64 .ptr .align 1 _Z8col_readPfS__param_1
)
{
	.reg .pred 	%p<2>;
	.reg .b32 	%r<7>;
	.reg .b32 	%f<264>;
	.reg .b64 	%rd<11>;
	// demoted variable
	.shared .align 4 .b8 _ZZ8col_readPfS_E2sA[512];
	ld.param.u64 	%rd2, [_Z8col_readPfS__param_0];
	ld.param.u64 	%rd3, [_Z8col_readPfS__param_1];
	cvta.to.global.u64 	%rd4, %rd3;
	cvta.to.global.u64 	%rd5, %rd2;
	mov.u32 	%r1, %ctaid.x;
	shl.b32 	%r2, %r1, 7;
	mul.wide.u32 	%rd6, %r2, 4;
	add.s64 	%rd7, %rd5, %rd6;
	mul.wide.u32 	%rd8, %r1, 4;
	add.s64 	%rd1, %rd4, %rd8;
	mov.u32 	%r3, %tid.x;
	shl.b32 	%r4, %r3, 4;
	mov.u32 	%r5, _ZZ8col_readPfS_E2sA;
	add.s32 	%r6, %r5, %r4;
	mul.wide.u32 	%rd9, %r3, 16;
	add.s64 	%rd10, %rd7, %rd9;
	ld.global.v4.f32 	{%f4, %f5, %f6, %f7}, [%rd10];
	st.shared.v4.f32 	[%r6], {%f4, %f5, %f6, %f7};
	bar.sync 	0;
	setp.ne.s32 	%p1, %r3, 0;
	mov.f32 	%f263, 0f00000000;
	@%p1 bra 	$L__BB1_2;
	ld.shared.f32 	%f8, [_ZZ8col_readPfS_E2sA];
	ld.shared.f32 	%f9, [_ZZ8col_readPfS_E2sA+128];
	add.f32 	%f10, %f8, %f9;
	ld.shared.f32 	%f11, [_ZZ8col_readPfS_E2sA+256];
	add.f32 	%f12, %f10, %f11;
	ld.shared.f32 	%f13, [_ZZ8col_readPfS_E2sA+384];
	add.f32 	%f14, %f12, %f13;
	add.f32 	%f15, %f14, 0f00000000;
	ld.shared.f32 	%f16, [_ZZ8col_readPfS_E2sA+4];
	ld.shared.f32 	%f17, [_ZZ8col_readPfS_E2sA+132];
	add.f32 	%f18, %f16, %f17;
	ld.shared.f32 	%f19, [_ZZ8col_readPfS_E2sA+260];
	add.f32 	%f20, %f18, %f19;
	ld.shared.f32 	%f21, [_ZZ8col_readPfS_E2sA+388];
	add.f32 	%f22, %f20, %f21;
	add.f32 	%f23, %f15, %f22;
	ld.shared.f32 	%f24, [_ZZ8col_readPfS_E2sA+8];
	ld.shared.f32 	%f25, [_ZZ8col_readPfS_E2sA+136];
	add.f32 	%f26, %f24, %f25;
	ld.shared.f32 	%f27, [_ZZ8col_readPfS_E2sA+264];
	add.f32 	%f28, %f26, %f27;
	ld.shared.f32 	%f29, [_ZZ8col_readPfS_E2sA+392];
	add.f32 	%f30, %f28, %f29;
	add.f32 	%f31, %f23, %f30;
	ld.shared.f32 	%f32, [_ZZ8col_readPfS_E2sA+12];
	ld.shared.f32 	%f33, [_ZZ8col_readPfS_E2sA+140];
	add.f32 	%f34, %f32, %f33;
	ld.shared.f32 	%f35, [_ZZ8col_readPfS_E2sA+268];
	add.f32 	%f36, %f34, %f35;
	ld.shared.f32 	%f37, [_ZZ8col_readPfS_E2sA+396];
	add.f32 	%f38, %f36, %f37;
	add.f32 	%f39, %f31, %f38;
	ld.shared.f32 	%f40, [_ZZ8col_readPfS_E2sA+16];
	ld.shared.f32 	%f41, [_ZZ8col_readPfS_E2sA+144];
	add.f32 	%f42, %f40, %f41;
	ld.shared.f32 	%f43, [_ZZ8col_readPfS_E2sA+272];
	add.f32 	%f44, %f42, %f43;
	ld.shared.f32 	%f45, [_ZZ8col_readPfS_E2sA+400];
	add.f32 	%f46, %f44, %f45;
	add.f32 	%f47, %f39, %f46;
	ld.shared.f32 	%f48, [_ZZ8col_readPfS_E2sA+20];
	ld.shared.f32 	%f49, [_ZZ8col_readPfS_E2sA+148];
	add.f32 	%f50, %f48, %f49;
	ld.shared.f32 	%f51, [_ZZ8col_readPfS_E2sA+276];
	add.f32 	%f52, %f50, %f51;
	ld.shared.f32 	%f53, [_ZZ8col_readPfS_E2sA+404];
	add.f32 	%f54, %f52, %f53;
	add.f32 	%f55, %f47, %f54;
	ld.shared.f32 	%f56, [_ZZ8col_readPfS_E2sA+24];
	ld.shared.f32 	%f57, [_ZZ8col_readPfS_E2sA+152];
	add.f32 	%f58, %f56, %f57;
	ld.shared.f32 	%f59, [_ZZ8col_readPfS_E2sA+280];
	add.f32 	%f60, %f58, %f59;
	ld.shared.f32 	%f61, [_ZZ8col_readPfS_E2sA+408];
	add.f32 	%f62, %f60, %f61;
	add.f32 	%f63, %f55, %f62;
	ld.shared.f32 	%f64, [_ZZ8col_readPfS_E2sA+28];
	ld.shared.f32 	%f65, [_ZZ8col_readPfS_E2sA+156];
	add.f32 	%f66, %f64, %f65;
	ld.shared.f32 	%f67, [_ZZ8col_readPfS_E2sA+284];
	add.f32 	%f68, %f66, %f67;
	ld.shared.f32 	%f69, [_ZZ8col_readPfS_E2sA+412];
	add.f32 	%f70, %f68, %f69;
	add.f32 	%f71, %f63, %f70;
	ld.shared.f32 	%f72, [_ZZ8col_readPfS_E2sA+32];
	ld.shared.f32 	%f73, [_ZZ8col_readPfS_E2sA+160];
	add.f32 	%f74, %f72, %f73;
	ld.shared.f32 	%f75, [_ZZ8col_readPfS_E2sA+288];
	add.f32 	%f76, %f74, %f75;
	ld.shared.f32 	%f77, [_ZZ8col_readPfS_E2sA+416];
	add.f32 	%f78, %f76, %f77;
	add.f32 	%f79, %f71, %f78;
	ld.shared.f32 	%f80, [_ZZ8col_readPfS_E2sA+36];
	ld.shared.f32 	%f81, [_ZZ8col_readPfS_E2sA+164];
	add.f32 	%f82, %f80, %f81;
	ld.shared.f32 	%f83, [_ZZ8col_readPfS_E2sA+292];
	add.f32 	%f84, %f82, %f83;
	ld.shared.f32 	%f85, [_ZZ8col_readPfS_E2sA+420];
	add.f32 	%f86, %f84, %f85;
	add.f32 	%f87, %f79, %f86;
	ld.shared.f32 	%f88, [_ZZ8col_readPfS_E2sA+40];
	ld.shared.f32 	%f89, [_ZZ8col_readPfS_E2sA+168];
	add.f32 	%f90, %f88, %f89;
	ld.shared.f32 	%f91, [_ZZ8col_readPfS_E2sA+296];
	add.f32 	%f92, %f90, %f91;
	ld.shared.f32 	%f93, [_ZZ8col_readPfS_E2sA+424];
	add.f32 	%f94, %f92, %f93;
	add.f32 	%f95, %f87, %f94;
	ld.shared.f32 	%f96, [_ZZ8col_readPfS_E2sA+44];
	ld.shared.f32 	%f97, [_ZZ8col_readPfS_E2sA+172];
	add.f32 	%f98, %f96, %f97;
	ld.shared.f32 	%f99, [_ZZ8col_readPfS_E2sA+300];
	add.f32 	%f100, %f98, %f99;
	ld.shared.f32 	%f101, [_ZZ8col_readPfS_E2sA+428];
	add.f32 	%f102, %f100, %f101;
	add.f32 	%f103, %f95, %f102;
	ld.shared.f32 	%f104, [_ZZ8col_readPfS_E2sA+48];
	ld.shared.f32 	%f105, [_ZZ8col_readPfS_E2sA+176];
	add.f32 	%f106, %f104, %f105;
	ld.shared.f32 	%f107, [_ZZ8col_readPfS_E2sA+304];
	add.f32 	%f108, %f106, %f107;
	ld.shared.f32 	%f109, [_ZZ8col_readPfS_E2sA+432];
	add.f32 	%f110, %f108, %f109;
	add.f32 	%f111, %f103, %f110;
	ld.shared.f32 	%f112, [_ZZ8col_readPfS_E2sA+52];
	ld.shared.f32 	%f113, [_ZZ8col_readPfS_E2sA+180];
	add.f32 	%f114, %f112, %f113;
	ld.shared.f32 	%f115, [_ZZ8col_readPfS_E2sA+308];
	add.f32 	%f116, %f114, %f115;
	ld.shared.f32 	%f117, [_ZZ8col_readPfS_E2sA+436];
	add.f32 	%f118, %f116, %f117;
	add.f32 	%f119, %f111, %f118;
	ld.shared.f32 	%f120, [_ZZ8col_readPfS_E2sA+56];
	ld.shared.f32 	%f121, [_ZZ8col_readPfS_E2sA+184];
	add.f32 	%f122, %f120, %f121;
	ld.shared.f32 	%f123, [_ZZ8col_readPfS_E2sA+312];
	add.f32 	%f124, %f122, %f123;
	ld.shared.f32 	%f125, [_ZZ8col_readPfS_E2sA+440];
	add.f32 	%f126, %f124, %f125;
	add.f32 	%f127, %f119, %f126;
	ld.shared.f32 	%f128, [_ZZ8col_readPfS_E2sA+60];
	ld.shared.f32 	%f129, [_ZZ8col_readPfS_E2sA+188];
	add.f32 	%f130, %f128, %f129;
	ld.shared.f32 	%f131, [_ZZ8col_readPfS_E2sA+316];
	add.f32 	%f132, %f130, %f131;
	ld.shared.f32 	%f133, [_ZZ8col_readPfS_E2sA+444];
	add.f32 	%f134, %f132, %f133;
	add.f32 	%f135, %f127, %f134;
	ld.shared.f32 	%f136, [_ZZ8col_readPfS_E2sA+64];
	ld.shared.f32 	%f137, [_ZZ8col_readPfS_E2sA+192];
	add.f32 	%f138, %f136, %f137;
	ld.shared.f32 	%f139, [_ZZ8col_readPfS_E2sA+320];
	add.f32 	%f140, %f138, %f139;
	ld.shared.f32 	%f141, [_ZZ8col_readPfS_E2sA+448];
	add.f32 	%f142, %f140, %f141;
	add.f32 	%f143, %f135, %f142;
	ld.shared.f32 	%f144, [_ZZ8col_readPfS_E2sA+68];
	ld.shared.f32 	%f145, [_ZZ8col_readPfS_E2sA+196];
	add.f32 	%f146, %f144, %f145;
	ld.shared.f32 	%f147, [_ZZ8col_readPfS_E2sA+324];
	add.f32 	%f148, %f146, %f147;
	ld.shared.f32 	%f149, [_ZZ8col_readPfS_E2sA+452];
	add.f32 	%f150, %f148, %f149;
	add.f32 	%f151, %f143, %f150;
	ld.shared.f32 	%f152, [_ZZ8col_readPfS_E2sA+72];
	ld.shared.f32 	%f153, [_ZZ8col_readPfS_E2sA+200];
	add.f32 	%f154, %f152, %f153;
	ld.shared.f32 	%f155, [_ZZ8col_readPfS_E2sA+328];
	add.f32 	%f156, %f154, %f155;
	ld.shared.f32 	%f157, [_ZZ8col_readPfS_E2sA+456];
	add.f32 	%f158, %f156, %f157;
	add.f32 	%f159, %f151, %f158;
	ld.shared.f32 	%f160, [_ZZ8col_readPfS_E2sA+76];
	ld.shared.f32 	%f161, [_ZZ8col_readPfS_E2sA+204];
	add.f32 	%f162, %f160, %f161;
	ld.shared.f32 	%f163, [_ZZ8col_readPfS_E2sA+332];
	add.f32 	%f164, %f162, %f163;
	ld.shared.f32 	%f165, [_ZZ8col_readPfS_E2sA+460];
	add.f32 	%f166, %f164, %f165;
	add.f32 	%f167, %f159, %f166;
	ld.shared.f32 	%f168, [_ZZ8col_readPfS_E2sA+80];
	ld.shared.f32 	%f169, [_ZZ8col_readPfS_E2sA+208];
	add.f32 	%f170, %f168, %f169;
	ld.shared.f32 	%f171, [_ZZ8col_readPfS_E2sA+336];
	add.f32 	%f172, %f170, %f171;
	ld.shared.f32 	%f173, [_ZZ8col_readPfS_E2sA+464];
	add.f32 	%f174, %f172, %f173;
	add.f32 	%f175, %f167, %f174;
	ld.shared.f32 	%f176, [_ZZ8col_readPfS_E2sA+84];
	ld.shared.f32 	%f177, [_ZZ8col_readPfS_E2sA+212];
	add.f32 	%f178, %f176, %f177;
	ld.shared.f32 	%f179, [_ZZ8col_readPfS_E2sA+340];
	add.f32 	%f180, %f178, %f179;
	ld.shared.f32 	%f181, [_ZZ8col_readPfS_E2sA+468];
	add.f32 	%f182, %f180, %f181;
	add.f32 	%f183, %f175, %f182;
	ld.shared.f32 	%f184, [_ZZ8col_readPfS_E2sA+88];
	ld.shared.f32 	%f185, [_ZZ8col_readPfS_E2sA+216];
	add.f32 	%f186, %f184, %f185;
	ld.shared.f32 	%f187, [_ZZ8col_readPfS_E2sA+344];
	add.f32 	%f188, %f186, %f187;
	ld.shared.f32 	%f189, [_ZZ8col_readPfS_E2sA+472];
	add.f32 	%f190, %f188, %f189;
	add.f32 	%f191, %f183, %f190;
	ld.shared.f32 	%f192, [_ZZ8col_readPfS_E2sA+92];
	ld.shared.f32 	%f193, [_ZZ8col_readPfS_E2sA+220];
	add.f32 	%f194, %f192, %f193;
	ld.shared.f32 	%f195, [_ZZ8col_readPfS_E2sA+348];
	add.f32 	%f196, %f194, %f195;
	ld.shared.f32 	%f197, [_ZZ8col_readPfS_E2sA+476];
	add.f32 	%f198, %f196, %f197;
	add.f32 	%f199, %f191, %f198;
	ld.shared.f32 	%f200, [_ZZ8col_readPfS_E2sA+96];
	ld.shared.f32 	%f201, [_ZZ8col_readPfS_E2sA+224];
	add.f32 	%f202, %f200, %f201;
	ld.shared.f32 	%f203, [_ZZ8col_readPfS_E2sA+352];
	add.f32 	%f204, %f202, %f203;
	ld.shared.f32 	%f205, [_ZZ8col_readPfS_E2sA+480];
	add.f32 	%f206, %f204, %f205;
	add.f32 	%f207, %f199, %f206;
	ld.shared.f32 	%f208, [_ZZ8col_readPfS_E2sA+100];
	ld.shared.f32 	%f209, [_ZZ8col_readPfS_E2sA+228];
	add.f32 	%f210, %f208, %f209;
	ld.shared.f32 	%f211, [_ZZ8col_readPfS_E2sA+356];
	add.f32 	%f212, %f210, %f211;
	ld.shared.f32 	%f213, [_ZZ8col_readPfS_E2sA+484];
	add.f32 	%f214, %f212, %f213;
	add.f32 	%f215, %f207, %f214;
	ld.shared.f32 	%f216, [_ZZ8col_readPfS_E2sA+104];
	ld.shared.f32 	%f217, [_ZZ8col_readPfS_E2sA+232];
	add.f32 	%f218, %f216, %f217;
	ld.shared.f32 	%f219, [_ZZ8col_readPfS_E2sA+360];
	add.f32 	%f220, %f218, %f219;
	ld.shared.f32 	%f221, [_ZZ8col_readPfS_E2sA+488];
	add.f32 	%f222, %f220, %f221;
	add.f32 	%f223, %f215, %f222;
	ld.shared.f32 	%f224, [_ZZ8col_readPfS_E2sA+108];
	ld.shared.f32 	%f225, [_ZZ8col_readPfS_E2sA+236];
	add.f32 	%f226, %f224, %f225;
	ld.shared.f32 	%f227, [_ZZ8col_readPfS_E2sA+364];
	add.f32 	%f228, %f226, %f227;
	ld.shared.f32 	%f229, [_ZZ8col_readPfS_E2sA+492];
	add.f32 	%f230, %f228, %f229;
	add.f32 	%f231, %f223, %f230;
	ld.shared.f32 	%f232, [_ZZ8col_readPfS_E2sA+112];
	ld.shared.f32 	%f233, [_ZZ8col_readPfS_E2sA+240];
	add.f32 	%f234, %f232, %f233;
	ld.shared.f32 	%f235, [_ZZ8col_readPfS_E2sA+368];
	add.f32 	%f236, %f234, %f235;
	ld.shared.f32 	%f237, [_ZZ8col_readPfS_E2sA+496];
	add.f32 	%f238, %f236, %f237;
	add.f32 	%f239, %f231, %f238;
	ld.shared.f32 	%f240, [_ZZ8col_readPfS_E2sA+116];
	ld.shared.f32 	%f241, [_ZZ8col_readPfS_E2sA+244];
	add.f32 	%f242, %f240, %f241;
	ld.shared.f32 	%f243, [_ZZ8col_readPfS_E2sA+372];
	add.f32 	%f244, %f242, %f243;
	ld.shared.f32 	%f245, [_ZZ8col_readPfS_E2sA+500];
	add.f32 	%f246, %f244, %f245;
	add.f32 	%f247, %f239, %f246;
	ld.shared.f32 	%f248, [_ZZ8col_readPfS_E2sA+120];
	ld.shared.f32 	%f249, [_ZZ8col_readPfS_E2sA+248];
	add.f32 	%f250, %f248, %f249;
	ld.shared.f32 	%f251, [_ZZ8col_readPfS_E2sA+376];
	add.f32 	%f252, %f250, %f251;
	ld.shared.f32 	%f253, [_ZZ8col_readPfS_E2sA+504];
	add.f32 	%f254, %f252, %f253;
	add.f32 	%f255, %f247, %f254;
	ld.shared.f32 	%f256, [_ZZ8col_readPfS_E2sA+124];
	ld.shared.f32 	%f257, [_ZZ8col_readPfS_E2sA+252];
	add.f32 	%f258, %f256, %f257;
	ld.shared.f32 	%f259, [_ZZ8col_readPfS_E2sA+380];
	add.f32 	%f260, %f258, %f259;
	ld.shared.f32 	%f261, [_ZZ8col_readPfS_E2sA+508];
	add.f32 	%f262, %f260, %f261;
	add.f32 	%f263, %f255, %f262;
$L__BB1_2:
	st.global.f32 	[%rd1], %f263;
	ret;

}


// ===== COMPILED SASS (sm_100) =====

	.target	sm_100

	.elftype	@"ET_EXEC"


//--------------------- .note.nv.tkinfo           --------------------------
	.section	.note.nv.tkinfo,"",@"SHT_NOTE"
	.sectionflags	@"SHF_NOTE_NV_TKINFO"
	.tkinfo
        /*0018*/ 	.word	0x00000002
        /*0030*/ 	.string	""
        /*0030*/ 	.string	"ptxas"
        /*0030*/ 	.string	"Cuda compilation tools, release 13.0, V13.0.88"
        /*0030*/ 	.string	"Build cuda_13.0.r13.0/compiler.36424714_0"
        /*0030*/ 	.string	"-arch sm_100 -m 64 "



//--------------------- .note.nv.cuinfo           --------------------------
	.section	.note.nv.cuinfo,"",@"SHT_NOTE"
	.sectionflags	@"SHF_NOTE_NV_CUINFO"
        /*0018*/ 	.short	0x0002
        /*001a*/ 	.short	0x0064
        /*001c*/ 	.short	0x0082
	.zero		2


//--------------------- .nv.info                  --------------------------
	.section	.nv.info,"",@"SHT_CUDA_INFO"
	.align	4


	//----- nvinfo : EIATTR_REGCOUNT
	.align		4
        /*0000*/ 	.byte	0x04, 0x2f
        /*0002*/ 	.short	(.L_1 - .L_0)
	.align		4
.L_0:
        /*0004*/ 	.word	index@(_Z8row_readPfS_)
        /*0008*/ 	.word	0x00000020


	//----- nvinfo : EIATTR_FRAME_SIZE
	.align		4
.L_1:
        /*000c*/ 	.byte	0x04, 0x11
        /*000e*/ 	.short	(.L_3 - .L_2)
	.align		4
.L_2:
        /*0010*/ 	.word	index@(_Z8row_readPfS_)
        /*0014*/ 	.word	0x00000000


	//----- nvinfo : EIATTR_REGCOUNT
	.align		4
.L_3:
        /*0018*/ 	.byte	0x04, 0x2f
        /*001a*/ 	.short	(.L_5 - .L_4)
	.align		4
.L_4:
        /*001c*/ 	.word	index@(_Z8col_readPfS_)
        /*0020*/ 	.word	0x00000020


	//----- nvinfo : EIATTR_FRAME_SIZE
	.align		4
.L_5:
        /*0024*/ 	.byte	0x04, 0x11
        /*0026*/ 	.short	(.L_7 - .L_6)
	.align		4
.L_6:
        /*0028*/ 	.word	index@(_Z8col_readPfS_)
        /*002c*/ 	.word	0x00000000


	//----- nvinfo : EIATTR_MIN_STACK_SIZE
	.align		4
.L_7:
        /*0030*/ 	.byte	0x04, 0x12
        /*0032*/ 	.short	(.L_9 - .L_8)
	.align		4
.L_8:
        /*0034*/ 	.word	index@(_Z8col_readPfS_)
        /*0038*/ 	.word	0x00000000


	//----- nvinfo : EIATTR_MIN_STACK_SIZE
	.align		4
.L_9:
        /*003c*/ 	.byte	0x04, 0x12
        /*003e*/ 	.short	(.L_11 - .L_10)
	.align		4
.L_10:
        /*0040*/ 	.word	index@(_Z8row_readPfS_)
        /*0044*/ 	.word	0x00000000
.L_11:


//--------------------- .nv.compat                --------------------------
	.section	.nv.compat,"",@"SHT_CUDA_COMPAT_INFO"
	.align	4
        /*0000*/ 	.byte	0x02, 0x09, 0x00, 0x00, 0x02, 0x02, 0x01, 0x00, 0x02, 0x05, 0x05, 0x00, 0x03, 0x07, 0x01, 0x01
        /*0010*/ 	.byte	0x02, 0x03, 0x00, 0x00, 0x02, 0x06, 0x01, 0x00, 0x04, 0x0b, 0x08, 0x00, 0x09, 0x00, 0x00, 0x00
        /*0020*/ 	.byte	0x00, 0x00, 0x00, 0x00


//--------------------- .nv.info._Z8col_readPfS_  --------------------------
	.section	.nv.info._Z8col_readPfS_,"",@"SHT_CUDA_INFO"
	.sectionflags	@""
	.align	4


	//----- nvinfo : EIATTR_CUDA_API_VERSION
	.align		4
        /*0000*/ 	.byte	0x04, 0x37
        /*0002*/ 	.short	(.L_13 - .L_12)
.L_12:
        /*0004*/ 	.word	0x00000082


	//----- nvinfo : EIATTR_KPARAM_INFO
	.align		4
.L_13:
        /*0008*/ 	.byte	0x04, 0x17
        /*000a*/ 	.short	(.L_15 - .L_14)
.L_14:
        /*000c*/ 	.word	0x00000000
        /*0010*/ 	.short	0x0001
        /*0012*/ 	.short	0x0008
        /*0014*/ 	.byte	0x00, 0xf5, 0x21, 0x00


	//----- nvinfo : EIATTR_KPARAM_INFO
	.align		4
.L_15:
        /*0018*/ 	.byte	0x04, 0x17
        /*001a*/ 	.short	(.L_17 - .L_16)
.L_16:
        /*001c*/ 	.word	0x00000000
        /*0020*/ 	.short	0x0000
        /*0022*/ 	.short	0x0000
        /*0024*/ 	.byte	0x00, 0xf5, 0x21, 0x00


	//----- nvinfo : EIATTR_SPARSE_MMA_MASK
	.align		4
.L_17:
        /*0028*/ 	.byte	0x03, 0x50
        /*002a*/ 	.short	0x0000


	//----- nvinfo : EIATTR_MAXREG_COUNT
	.align		4
        /*002c*/ 	.byte	0x03, 0x1b
        /*002e*/ 	.short	0x00ff


	//----- nvinfo : EIATTR_NUM_BARRIERS
	.align		4
        /*0030*/ 	.byte	0x02, 0x4c
        /*0032*/ 	.byte	0x01
	.zero		1


	//----- nvinfo : EIATTR_MERCURY_ISA_VERSION
	.align		4
        /*0034*/ 	.byte	0x03, 0x5f
        /*0036*/ 	.short	0x0101


	//----- nvinfo : EIATTR_VRC_CTA_INIT_COUNT
	.align		4
        /*0038*/ 	.byte	0x02, 0x4a
	.zero		1
	.zero		1


	//----- nvinfo : EIATTR_EXIT_INSTR_OFFSETS
	.align		4
        /*003c*/ 	.byte	0x04, 0x1c
        /*003e*/ 	.short	(.L_19 - .L_18)


	//   ....[0]....
.L_18:
        /*0040*/ 	.word	0x00000b70


	//----- nvinfo : EIATTR_CRS_STACK_SIZE
	.align		4
.L_19:
        /*0044*/ 	.byte	0x04, 0x1e
        /*0046*/ 	.short	(.L_21 - .L_20)
.L_20:
        /*0048*/ 	.word	0x00000000


	//----- nvinfo : EIATTR_CBANK_PARAM_SIZE
	.align		4
.L_21:
        /*004c*/ 	.byte	0x03, 0x19
        /*004e*/ 	.short	0x0010


	//----- nvinfo : EIATTR_PARAM_CBANK
	.align		4
        /*0050*/ 	.byte	0x04, 0x0a
        /*0052*/ 	.short	(.L_23 - .L_22)
	.align		4
.L_22:
        /*0054*/ 	.word	index@(.nv.constant0._Z8col_readPfS_)
        /*0058*/ 	.short	0x0380
        /*005a*/ 	.short	0x0010


	//----- nvinfo : EIATTR_SW_WAR
	.align		4
.L_23:
        /*005c*/ 	.byte	0x04, 0x36
        /*005e*/ 	.short	(.L_25 - .L_24)
.L_24:
        /*0060*/ 	.word	0x00000008
.L_25:


//--------------------- .nv.info._Z8row_readPfS_  --------------------------
	.section	.nv.info._Z8row_readPfS_,"",@"SHT_CUDA_INFO"
	.sectionflags	@""
	.align	4


	//----- nvinfo : EIATTR_CUDA_API_VERSION
	.align		4
        /*0000*/ 	.byte	0x04, 0x37
        /*0002*/ 	.short	(.L_27 - .L_26)
.L_26:
        /*0004*/ 	.word	0x00000082


	//----- nvinfo : EIATTR_KPARAM_INFO
	.align		4
.L_27:
        /*0008*/ 	.byte	0x04, 0x17
        /*000a*/ 	.short	(.L_29 - .L_28)
.L_28:
        /*000c*/ 	.word	0x00000000
        /*0010*/ 	.short	0x0001
        /*0012*/ 	.short	0x0008
        /*0014*/ 	.byte	0x00, 0xf5, 0x21, 0x00


	//----- nvinfo : EIATTR_KPARAM_INFO
	.align		4
.L_29:
        /*0018*/ 	.byte	0x04, 0x17
        /*001a*/ 	.short	(.L_31 - .L_30)
.L_30:
        /*001c*/ 	.word	0x00000000
        /*0020*/ 	.short	0x0000
        /*0022*/ 	.short	0x0000
        /*0024*/ 	.byte	0x00, 0xf5, 0x21, 0x00


	//----- nvinfo : EIATTR_SPARSE_MMA_MASK
	.align		4
.L_31:
        /*0028*/ 	.byte	0x03, 0x50
        /*002a*/ 	.short	0x0000


	//----- nvinfo : EIATTR_MAXREG_COUNT
	.align		4
        /*002c*/ 	.byte	0x03, 0x1b
        /*002e*/ 	.short	0x00ff


	//----- nvinfo : EIATTR_NUM_BARRIERS
	.align		4
        /*0030*/ 	.byte	0x02, 0x4c
        /*0032*/ 	.byte	0x01
	.zero		1


	//----- nvinfo : EIATTR_MERCURY_ISA_VERSION
	.align		4
        /*0034*/ 	.byte	0x03, 0x5f
        /*0036*/ 	.short	0x0101


	//----- nvinfo : EIATTR_VRC_CTA_INIT_COUNT
	.align		4
        /*0038*/ 	.byte	0x02, 0x4a
	.zero		1
	.zero		1


	//----- nvinfo : EIATTR_EXIT_INSTR_OFFSETS
	.align		4
        /*003c*/ 	.byte	0x04, 0x1c
        /*003e*/ 	.short	(.L_33 - .L_32)


	//   ....[0]....
.L_32:
        /*0040*/ 	.word	0x00000b80


	//----- nvinfo : EIATTR_CRS_STACK_SIZE
	.align		4
.L_33:
        /*0044*/ 	.byte	0x04, 0x1e
        /*0046*/ 	.short	(.L_35 - .L_34)
.L_34:
        /*0048*/ 	.word	0x00000000


	//----- nvinfo : EIATTR_CBANK_PARAM_SIZE
	.align		4
.L_35:
        /*004c*/ 	.byte	0x03, 0x19
        /*004e*/ 	.short	0x0010


	//----- nvinfo : EIATTR_PARAM_CBANK
	.align		4
        /*0050*/ 	.byte	0x04, 0x0a
        /*0052*/ 	.short	(.L_37 - .L_36)
	.align		4
.L_36:
        /*0054*/ 	.word	index@(.nv.constant0._Z8row_readPfS_)
        /*0058*/ 	.short	0x0380
        /*005a*/ 	.short	0x0010


	//----- nvinfo : EIATTR_SW_WAR
	.align		4
.L_37:
        /*005c*/ 	.byte	0x04, 0x36
        /*005e*/ 	.short	(.L_39 - .L_38)
.L_38:
        /*0060*/ 	.word	0x00000008
.L_39:


//--------------------- .nv.callgraph             --------------------------
	.section	.nv.callgraph,"",@"SHT_CUDA_CALLGRAPH"
	.align	4
	.sectionentsize	8
	.align		4
        /*0000*/ 	.word	0x00000000
	.align		4
        /*0004*/ 	.word	0xffffffff
	.align		4
        /*0008*/ 	.word	0x00000000
	.align		4
        /*000c*/ 	.word	0xfffffffe
	.align		4
        /*0010*/ 	.word	0x00000000
	.align		4
        /*0014*/ 	.word	0xfffffffd
	.align		4
        /*0018*/ 	.word	0x00000000
	.align		4
        /*001c*/ 	.word	0xfffffffc


//--------------------- .text._Z8col_readPfS_     --------------------------
	.section	.text._Z8col_readPfS_,"ax",@progbits
	.align	128
        .global         _Z8col_readPfS_
        .type           _Z8col_readPfS_,@function
        .size           _Z8col_readPfS_,(.L_x_6 - _Z8col_readPfS_)
        .other          _Z8col_readPfS_,@"STO_CUDA_ENTRY STV_DEFAULT"
_Z8col_readPfS_:
.text._Z8col_readPfS_:
[----:B------:R-:W-:Y:S01]  /*0000*/  LDC R1, c[0x0][0x37c] ;  /* 0x0000df00ff017b82 */ /* 0x000fe20000000800 */
[----:B------:R-:W0:Y:S07]  /*0010*/  S2R R9, SR_CTAID.X ;  /* 0x0000000000097919 */ /* 0x000e2e0000002500 */
[----:B------:R-:W1:Y:S01]  /*0020*/  LDC.64 R2, c[0x0][0x380] ;  /* 0x0000e000ff027b82 */ /* 0x000e620000000a00 */
[----:B------:R-:W2:Y:S01]  /*0030*/  LDCU.64 UR6, c[0x0][0x358] ;  /* 0x00006b00ff0677ac */ /* 0x000ea20008000a00 */
[----:B------:R-:W3:Y:S01]  /*0040*/  S2R R11, SR_TID.X ;  /* 0x00000000000b7919 */ /* 0x000ee20000002100 */
[----:B0-----:R-:W-:-:S05]  /*0050*/  SHF.L.U32 R5, R9, 0x7, RZ ;  /* 0x0000000709057819 */ /* 0x001fca00000006ff */
[----:B-1----:R-:W-:-:S04]  /*0060*/  IMAD.WIDE.U32 R2, R5, 0x4, R2 ;  /* 0x0000000405027825 */ /* 0x002fc800078e0002 */
[C---:B---3--:R-:W-:Y:S01]  /*0070*/  IMAD.WIDE.U32 R4, R11.reuse, 0x10, R2 ;  /* 0x000000100b047825 */ /* 0x048fe200078e0002 */
[----:B------:R-:W0:Y:S05]  /*0080*/  S2UR UR5, SR_CgaCtaId ;  /* 0x00000000000579c3 */ /* 0x000e2a0000008800 */
[----:B--2---:R-:W2:Y:S01]  /*0090*/  LDG.E.128 R4, desc[UR6][R4.64] ;  /* 0x0000000604047981 */ /* 0x004ea2000c1e1d00 */
[----:B------:R-:W-:Y:S01]  /*00a0*/  UMOV UR4, 0x400 ;  /* 0x0000040000047882 */ /* 0x000fe20000000000 */
[----:B------:R-:W-:Y:S01]  /*00b0*/  ISETP.NE.AND P0, PT, R11, RZ, PT ;  /* 0x000000ff0b00720c */ /* 0x000fe20003f05270 */
[----:B------:R-:W1:Y:S01]  /*00c0*/  LDC.64 R2, c[0x0][0x388] ;  /* 0x0000e200ff027b82 */ /* 0x000e620000000a00 */
[----:B------:R-:W-:Y:S01]  /*00d0*/  BSSY.RECONVERGENT B0, `(.L_x_0) ;  /* 0x00000a8000007945 */ /* 0x000fe20003800200 */
[----:B0-----:R-:W-:-:S06]  /*00e0*/  ULEA UR4, UR5, UR4, 0x18 ;  /* 0x0000000405047291 */ /* 0x001fcc000f8ec0ff */
[----:B------:R-:W-:Y:S01]  /*00f0*/  LEA R0, R11, UR4, 0x4 ;  /* 0x000000040b007c11 */ /* 0x000fe2000f8e20ff */
[----:B-1----:R-:W-:-:S04]  /*0100*/  IMAD.WIDE.U32 R2, R9, 0x4, R2 ;  /* 0x0000000409027825 */ /* 0x002fc800078e0002 */
[----:B------:R-:W-:Y:S01]  /*0110*/  HFMA2 R9, -RZ, RZ, 0, 0 ;  /* 0x00000000ff097431 */ /* 0x000fe200000001ff */
[----:B--2---:R0:W-:Y:S01]  /*0120*/  STS.128 [R0], R4 ;  /* 0x0000000400007388 */ /* 0x0041e20000000c00 */
[----:B------:R-:W-:Y:S06]  /*0130*/  BAR.SYNC.DEFER_BLOCKING 0x0 ;  /* 0x0000000000007b1d */ /* 0x000fec0000010000 */
[----:B------:R-:W-:Y:S05]  /*0140*/  @P0 BRA `(.L_x_1) ;  /* 0x0000000800800947 */ /* 0x000fea0003800000 */
[----:B------:R-:W-:Y:S04]  /*0150*/  LDS.128 R12, [UR4] ;  /* 0x00000004ff0c7984 */ /* 0x000fe80008000c00 */
[----:B------:R-:W1:Y:S04]  /*0160*/  LDS.128 R16, [UR4+0x80] ;  /* 0x00008004ff107984 */ /* 0x000e680008000c00 */
[----:B0-----:R-:W0:Y:S04]  /*0170*/  LDS.128 R4, [UR4+0x100] ;  /* 0x00010004ff047984 */ /* 0x001e280008000c00 */
[----:B------:R-:W2:Y:S04]  /*0180*/  LDS.128 R8, [UR4+0x180] ;  /* 0x00018004ff087984 */ /* 0x000ea80008000c00 */
[----:B------:R-:W-:Y:S04]  /*0190*/  LDS.128 R20, [UR4+0x10] ;  /* 0x00001004ff147984 */ /* 0x000fe80008000c00 */
[----:B------:R-:W3:Y:S01]  /*01a0*/  LDS.128 R24, [UR4+0x90] ;  /* 0x00009004ff187984 */ /* 0x000ee20008000c00 */
[----:B-1----:R-:W-:Y:S01]  /*01b0*/  FADD R29, R12, R16 ;  /* 0x000000100c1d7221 */ /* 0x002fe20000000000 */
[----:B------:R-:W-:Y:S01]  /*01c0*/  FADD R16, R13, R17 ;  /* 0x000000110d107221 */ /* 0x000fe20000000000 */
[----:B------:R-:W-:Y:S01]  /*01d0*/  FADD R17, R14, R18 ;  /* 0x000000120e117221 */ /* 0x000fe20000000000 */
[----:B------:R-:W-:Y:S01]  /*01e0*/  FADD R0, R15, R19 ;  /* 0x000000130f007221 */ /* 0x000fe20000000000 */
[----:B0-----:R-:W-:Y:S01]  /*01f0*/  FADD R29, R29, R4 ;  /* 0x000000041d1d7221 */ /* 0x001fe20000000000 */
[----:B------:R-:W0:Y:S01]  /*0200*/  LDS.128 R12, [UR4+0x110] ;  /* 0x00011004ff0c7984 */ /* 0x000e220008000c00 */
[----:B------:R-:W-:Y:S01]  /*0210*/  FADD R4, R16, R5 ;  /* 0x0000000510047221 */ /* 0x000fe20000000000 */
[----:B------:R-:W-:Y:S01]  /*0220*/  FADD R5, R17, R6 ;  /* 0x0000000611057221 */ /* 0x000fe20000000000 */
[----:B--2---:R-:W-:Y:S01]  /*0230*/  FADD R8, R29, R8 ;  /* 0x000000081d087221 */ /* 0x004fe20000000000 */
[----:B------:R-:W1:Y:S01]  /*0240*/  LDS.128 R16, [UR4+0x190] ;  /* 0x00019004ff107984 */ /* 0x000e620008000c00 */
[----:B------:R-:W-:Y:S01]  /*0250*/  FADD R9, R4, R9 ;  /* 0x0000000904097221 */ /* 0x000fe20000000000 */
[----:B------:R-:W-:Y:S01]  /*0260*/  FADD R0, R0, R7 ;  /* 0x0000000700007221 */ /* 0x000fe20000000000 */
[----:B------:R-:W-:Y:S01]  /*0270*/  FADD R8, RZ, R8 ;  /* 0x00000008ff087221 */ /* 0x000fe20000000000 */
[----:B------:R-:W-:-:S02]  /*0280*/  FADD R5, R5, R10 ;  /* 0x0000000a05057221 */ /* 0x000fc40000000000 */
[----:B------:R-:W-:Y:S01]  /*0290*/  FADD R11, R0, R11 ;  /* 0x0000000b000b7221 */ /* 0x000fe20000000000 */
[----:B------:R-:W-:Y:S01]  /*02a0*/  FADD R8, R8, R9 ;  /* 0x0000000908087221 */ /* 0x000fe20000000000 */
[----:B---3--:R-:W-:Y:S01]  /*02b0*/  FADD R29, R20, R24 ;  /* 0x00000018141d7221 */ /* 0x008fe20000000000 */
[----:B------:R-:W-:Y:S01]  /*02c0*/  FADD R20, R21, R25 ;  /* 0x0000001915147221 */ /* 0x000fe20000000000 */
[----:B------:R-:W-:Y:S01]  /*02d0*/  FADD R25, R22, R26 ;  /* 0x0000001a16197221 */ /* 0x000fe20000000000 */
[----:B------:R-:W-:Y:S01]  /*02e0*/  FADD R0, R8, R5 ;  /* 0x0000000508007221 */ /* 0x000fe20000000000 */
[----:B------:R-:W-:Y:S01]  /*02f0*/  FADD R28, R23, R27 ;  /* 0x0000001b171c7221 */ /* 0x000fe20000000000 */
[----:B------:R-:W-:Y:S02]  /*0300*/  LDS.128 R4, [UR4+0x20] ;  /* 0x00002004ff047984 */ /* 0x000fe40008000c00 */
[----:B------:R-:W-:Y:S02]  /*0310*/  FADD R0, R0, R11 ;  /* 0x0000000b00007221 */ /* 0x000fe40000000000 */
[----:B------:R-:W2:Y:S01]  /*0320*/  LDS.128 R8, [UR4+0xa0] ;  /* 0x0000a004ff087984 */ /* 0x000ea20008000c00 */
[----:B0-----:R-:W-:Y:S01]  /*0330*/  FADD R29, R29, R12 ;  /* 0x0000000c1d1d7221 */ /* 0x001fe20000000000 */
[----:B------:R-:W-:Y:S01]  /*0340*/  FADD R12, R20, R13 ;  /* 0x0000000d140c7221 */ /* 0x000fe20000000000 */
[----:B------:R-:W-:Y:S01]  /*0350*/  FADD R13, R25, R14 ;  /* 0x0000000e190d7221 */ /* 0x000fe20000000000 */
[----:B------:R-:W0:Y:S01]  /*0360*/  LDS.128 R20, [UR4+0x120] ;  /* 0x00012004ff147984 */ /* 0x000e220008000c00 */
[----:B-1----:R-:W-:Y:S01]  /*0370*/  FADD R29, R29, R16 ;  /* 0x000000101d1d7221 */ /* 0x002fe20000000000 */
[----:B------:R-:W-:Y:S01]  /*0380*/  FADD R17, R12, R17 ;  /* 0x000000110c117221 */ /* 0x000fe20000000000 */
[----:B------:R-:W-:Y:S01]  /*0390*/  FADD R28, R28, R15 ;  /* 0x0000000f1c1c7221 */ /* 0x000fe20000000000 */
[----:B------:R-:W1:Y:S01]  /*03a0*/  LDS.128 R24, [UR4+0x1a0] ;  /* 0x0001a004ff187984 */ /* 0x000e620008000c00 */
[----:B------:R-:W-:Y:S01]  /*03b0*/  FADD R0, R0, R29 ;  /* 0x0000001d00007221 */ /* 0x000fe20000000000 */
[----:B------:R-:W-:Y:S01]  /*03c0*/  FADD R13, R13, R18 ;  /* 0x000000120d0d7221 */ /* 0x000fe20000000000 */
[----:B------:R-:W-:-:S02]  /*03d0*/  FADD R19, R28, R19 ;  /* 0x000000131c137221 */ /* 0x000fc40000000000 */
[----:B------:R-:W-:-:S04]  /*03e0*/  FADD R0, R0, R17 ;  /* 0x0000001100007221 */ /* 0x000fc80000000000 */
[----:B------:R-:W-:Y:S02]  /*03f0*/  FADD R0, R0, R13 ;  /* 0x0000000d00007221 */ /* 0x000fe40000000000 */
[----:B------:R-:W-:Y:S02]  /*0400*/  LDS.128 R12, [UR4+0x30] ;  /* 0x00003004ff0c7984 */ /* 0x000fe40008000c00 */
[----:B------:R-:W-:Y:S01]  /*0410*/  FADD R0, R0, R19 ;  /* 0x0000001300007221 */ /* 0x000fe20000000000 */
[----:B--2---:R-:W-:Y:S01]  /*0420*/  FADD R29, R4, R8 ;  /* 0x00000008041d7221 */ /* 0x004fe20000000000 */
[----:B------:R-:W2:Y:S01]  /*0430*/  LDS.128 R16, [UR4+0xb0] ;  /* 0x0000b004ff107984 */ /* 0x000ea20008000c00 */
[----:B------:R-:W-:Y:S01]  /*0440*/  FADD R4, R5, R9 ;  /* 0x0000000905047221 */ /* 0x000fe20000000000 */
[----:B------:R-:W-:Y:S01]  /*0450*/  FADD R5, R6, R10 ;  /* 0x0000000a06057221 */ /* 0x000fe20000000000 */
[----:B------:R-:W-:Y:S02]  /*0460*/  FADD R28, R7, R11 ;  /* 0x0000000b071c7221 */ /* 0x000fe40000000000 */
[----:B------:R-:W3:Y:S01]  /*0470*/  LDS.128 R8, [UR4+0x130] ;  /* 0x00013004ff087984 */ /* 0x000ee20008000c00 */
[----:B0-----:R-:W-:Y:S01]  /*0480*/  FADD R4, R4, R21 ;  /* 0x0000001504047221 */ /* 0x001fe20000000000 */
[----:B------:R-:W-:Y:S01]  /*0490*/  FADD R29, R29, R20 ;  /* 0x000000141d1d7221 */ /* 0x000fe20000000000 */
[----:B------:R-:W-:Y:S01]  /*04a0*/  FADD R21, R5, R22 ;  /* 0x0000001605157221 */ /* 0x000fe20000000000 */
[----:B------:R-:W-:Y:S01]  /*04b0*/  FADD R28, R28, R23 ;  /* 0x000000171c1c7221 */ /* 0x000fe20000000000 */
[----:B-1----:R-:W-:Y:S01]  /*04c0*/  FADD R25, R4, R25 ;  /* 0x0000001904197221 */ /* 0x002fe20000000000 */
[----:B------:R-:W-:Y:S01]  /*04d0*/  FADD R29, R29, R24 ;  /* 0x000000181d1d7221 */ /* 0x000fe20000000000 */
[----:B------:R-:W0:Y:S01]  /*04e0*/  LDS.128 R4, [UR4+0x1b0] ;  /* 0x0001b004ff047984 */ /* 0x000e220008000c00 */
[----:B------:R-:W-:Y:S01]  /*04f0*/  FADD R21, R21, R26 ;  /* 0x0000001a15157221 */ /* 0x000fe20000000000 */
[----:B------:R-:W-:Y:S01]  /*0500*/  FADD R27, R28, R27 ;  /* 0x0000001b1c1b7221 */ /* 0x000fe20000000000 */
[----:B------:R-:W-:-:S04]  /*0510*/  FADD R0, R0, R29 ;  /* 0x0000001d00007221 */ /* 0x000fc80000000000 */
[----:B------:R-:W-:-:S04]  /*0520*/  FADD R0, R0, R25 ;  /* 0x0000001900007221 */ /* 0x000fc80000000000 */
[----:B------:R-:W-:Y:S01]  /*0530*/  FADD R0, R0, R21 ;  /* 0x0000001500007221 */ /* 0x000fe20000000000 */
[----:B--2---:R-:W-:Y:S01]  /*0540*/  FADD R29, R12, R16 ;  /* 0x000000100c1d7221 */ /* 0x004fe20000000000 */
[----:B------:R-:W-:Y:S02]  /*0550*/  FADD R12, R13, R17 ;  /* 0x000000110d0c7221 */ /* 0x000fe40000000000 */
[----:B------:R-:W-:Y:S01]  /*0560*/  FADD R0, R0, R27 ;  /* 0x0000001b00007221 */ /* 0x000fe20000000000 */
[----:B------:R-:W-:Y:S01]  /*0570*/  LDS.128 R20, [UR4+0xc0] ;  /* 0x0000c004ff147984 */ /* 0x000fe20008000c00 */
[----:B------:R-:W-:Y:S01]  /*0580*/  FADD R17, R14, R18 ;  /* 0x000000120e117221 */ /* 0x000fe20000000000 */
[----:B---3--:R-:W-:Y:S01]  /*0590*/  FADD R29, R29, R8 ;  /* 0x000000081d1d7221 */ /* 0x008fe20000000000 */
[----:B------:R-:W-:Y:S01]  /*05a0*/  FADD R28, R15, R19 ;  /* 0x000000130f1c7221 */ /* 0x000fe20000000000 */
[----:B------:R-:W1:Y:S01]  /*05b0*/  LDS.128 R24, [UR4+0x40] ;  /* 0x00004004ff187984 */ /* 0x000e620008000c00 */
[----:B------:R-:W-:Y:S01]  /*05c0*/  FADD R8, R12, R9 ;  /* 0x000000090c087221 */ /* 0x000fe20000000000 */
[----:B------:R-:W-:Y:S01]  /*05d0*/  FADD R9, R17, R10 ;  /* 0x0000000a11097221 */ /* 0x000fe20000000000 */
[----:B------:R-:W-:Y:S01]  /*05e0*/  FADD R28, R28, R11 ;  /* 0x0000000b1c1c7221 */ /* 0x000fe20000000000 */
[----:B------:R-:W2:Y:S04]  /*05f0*/  LDS.128 R12, [UR4+0x140] ;  /* 0x00014004ff0c7984 */ /* 0x000ea80008000c00 */
[----:B------:R-:W3:Y:S01]  /*0600*/  LDS.128 R16, [UR4+0x1c0] ;  /* 0x0001c004ff107984 */ /* 0x000ee20008000c00 */
[----:B0-----:R-:W-:Y:S01]  /*0610*/  FADD R29, R29, R4 ;  /* 0x000000041d1d7221 */ /* 0x001fe20000000000 */
[----:B------:R-:W-:Y:S01]  /*0620*/  FADD R5, R8, R5 ;  /* 0x0000000508057221 */ /* 0x000fe20000000000 */
[----:B------:R-:W-:Y:S01]  /*0630*/  FADD R9, R9, R6 ;  /* 0x0000000609097221 */ /* 0x000fe20000000000 */
[----:B------:R-:W-:Y:S01]  /*0640*/  FADD R7, R28, R7 ;  /* 0x000000071c077221 */ /* 0x000fe20000000000 */
[----:B------:R-:W-:-:S04]  /*0650*/  FADD R0, R0, R29 ;  /* 0x0000001d00007221 */ /* 0x000fc80000000000 */
[----:B------:R-:W-:-:S04]  /*0660*/  FADD R0, R0, R5 ;  /* 0x0000000500007221 */ /* 0x000fc80000000000 */
[----:B------:R-:W-:Y:S02]  /*0670*/  FADD R0, R0, R9 ;  /* 0x0000000900007221 */ /* 0x000fe40000000000 */
[----:B------:R-:W-:Y:S02]  /*0680*/  LDS.128 R8, [UR4+0x50] ;  /* 0x00005004ff087984 */ /* 0x000fe40008000c00 */
[----:B------:R-:W-:Y:S02]  /*0690*/  FADD R0, R0, R7 ;  /* 0x0000000700007221 */ /* 0x000fe40000000000 */
[----:B------:R-:W0:Y:S01]  /*06a0*/  LDS.128 R4, [UR4+0xd0] ;  /* 0x0000d004ff047984 */ /* 0x000e220008000c00 */
[----:B-1----:R-:W-:Y:S01]  /*06b0*/  FADD R29, R24, R20 ;  /* 0x00000014181d7221 */ /* 0x002fe20000000000 */
[----:B------:R-:W-:Y:S01]  /*06c0*/  FADD R20, R25, R21 ;  /* 0x0000001519147221 */ /* 0x000fe20000000000 */
[----:B------:R-:W-:Y:S01]  /*06d0*/  FADD R21, R26, R22 ;  /* 0x000000161a157221 */ /* 0x000fe20000000000 */
[----:B------:R-:W-:Y:S01]  /*06e0*/  FADD R28, R27, R23 ;  /* 0x000000171b1c7221 */ /* 0x000fe20000000000 */
[----:B--2---:R-:W-:Y:S01]  /*06f0*/  FADD R29, R29, R12 ;  /* 0x0000000c1d1d7221 */ /* 0x004fe20000000000 */
[----:B------:R-:W-:Y:S01]  /*0700*/  FADD R20, R20, R13 ;  /* 0x0000000d14147221 */ /* 0x000fe20000000000 */
[----:B------:R-:W1:Y:S01]  /*0710*/  LDS.128 R24, [UR4+0x150] ;  /* 0x00015004ff187984 */ /* 0x000e620008000c00 */
[----:B------:R-:W-:Y:S01]  /*0720*/  FADD R13, R21, R14 ;  /* 0x0000000e150d7221 */ /* 0x000fe20000000000 */
[----:B---3--:R-:W-:Y:S01]  /*0730*/  FADD R29, R29, R16 ;  /* 0x000000101d1d7221 */ /* 0x008fe20000000000 */
[----:B------:R-:W-:Y:S01]  /*0740*/  FADD R17, R20, R17 ;  /* 0x0000001114117221 */ /* 0x000fe20000000000 */
[----:B------:R-:W-:Y:S01]  /*0750*/  FADD R28, R28, R15 ;  /* 0x0000000f1c1c7221 */ /* 0x000fe20000000000 */
[----:B------:R-:W2:Y:S01]  /*0760*/  LDS.128 R20, [UR4+0x1d0] ;  /* 0x0001d004ff147984 */ /* 0x000ea20008000c00 */
[----:B------:R-:W-:Y:S01]  /*0770*/  FADD R0, R0, R29 ;  /* 0x0000001d00007221 */ /* 0x000fe20000000000 */
[----:B------:R-:W-:Y:S01]  /*0780*/  FADD R13, R13, R18 ;  /* 0x000000120d0d7221 */ /* 0x000fe20000000000 */
[----:B------:R-:W-:-:S02]  /*0790*/  FADD R19, R28, R19 ;  /* 0x000000131c137221 */ /* 0x000fc40000000000 */
[----:B------:R-:W-:-:S04]  /*07a0*/  FADD R0, R0, R17 ;  /* 0x0000001100007221 */ /* 0x000fc80000000000 */
[----:B------:R-:W-:Y:S02]  /*07b0*/  FADD R0, R0, R13 ;  /* 0x0000000d00007221 */ /* 0x000fe40000000000 */
[----:B------:R-:W-:Y:S02]  /*07c0*/  LDS.128 R12, [UR4+0xe0] ;  /* 0x0000e004ff0c7984 */ /* 0x000fe40008000c00 */
[----:B------:R-:W-:Y:S02]  /*07d0*/  FADD R0, R0, R19 ;  /* 0x0000001300007221 */ /* 0x000fe40000000000 */
[----:B------:R-:W3:Y:S01]  /*07e0*/  LDS.128 R16, [UR4+0x60] ;  /* 0x00006004ff107984 */ /* 0x000ee20008000c00 */
[----:B0-----:R-:W-:Y:S01]  /*07f0*/  FADD R29, R8, R4 ;  /* 0x00000004081d7221 */ /* 0x001fe20000000000 */
[----:B------:R-:W-:Y:S01]  /*0800*/  FADD R4, R9, R5 ;  /* 0x0000000509047221 */ /* 0x000fe20000000000 */
[----:B------:R-:W-:Y:S01]  /*0810*/  FADD R9, R10, R6 ;  /* 0x000000060a097221 */ /* 0x000fe20000000000 */
[----:B------:R-:W-:-:S02]  /*0820*/  FADD R28, R11, R7 ;  /* 0x000000070b1c7221 */ /* 0x000fc40000000000 */
[----:B-1----:R-:W-:Y:S01]  /*0830*/  FADD R8, R4, R25 ;  /* 0x0000001904087221 */ /* 0x002fe20000000000 */
[----:B------:R-:W-:Y:S01]  /*0840*/  FADD R25, R9, R26 ;  /* 0x0000001a09197221 */ /* 0x000fe20000000000 */
[----:B------:R-:W0:Y:S01]  /*0850*/  LDS.128 R4, [UR4+0x160] ;  /* 0x00016004ff047984 */ /* 0x000e220008000c00 */
[----:B------:R-:W-:Y:S01]  /*0860*/  FADD R29, R29, R24 ;  /* 0x000000181d1d7221 */ /* 0x000fe20000000000 */
[----:B------:R-:W-:Y:S01]  /*0870*/  FADD R28, R28, R27 ;  /* 0x0000001b1c1c7221 */ /* 0x000fe20000000000 */
[----:B--2---:R-:W-:Y:S01]  /*0880*/  FADD R21, R8, R21 ;  /* 0x0000001508157221 */ /* 0x004fe20000000000 */
[----:B------:R-:W-:Y:S01]  /*0890*/  FADD R25, R25, R22 ;  /* 0x0000001619197221 */ /* 0x000fe20000000000 */
[----:B------:R-:W1:Y:S01]  /*08a0*/  LDS.128 R8, [UR4+0x1e0] ;  /* 0x0001e004ff087984 */ /* 0x000e620008000c00 */
[----:B------:R-:W-:Y:S01]  /*08b0*/  FADD R29, R29, R20 ;  /* 0x000000141d1d7221 */ /* 0x000fe20000000000 */
[----:B------:R-:W-:-:S03]  /*08c0*/  FADD R23, R28, R23 ;  /* 0x000000171c177221 */ /* 0x000fc60000000000 */
[----:B------:R-:W-:-:S04]  /*08d0*/  FADD R0, R0, R29 ;  /* 0x0000001d00007221 */ /* 0x000fc80000000000 */
[----:B------:R-:W-:-:S04]  /*08e0*/  FADD R0, R0, R21 ;  /* 0x0000001500007221 */ /* 0x000fc80000000000 */
[----:B------:R-:W-:Y:S01]  /*08f0*/  FADD R0, R0, R25 ;  /* 0x0000001900007221 */ /* 0x000fe20000000000 */
[----:B---3--:R-:W-:Y:S01]  /*0900*/  FADD R21, R16, R12 ;  /* 0x0000000c10157221 */ /* 0x008fe20000000000 */
[----:B------:R-:W-:Y:S01]  /*0910*/  FADD R20, R17, R13 ;  /* 0x0000000d11147221 */ /* 0x000fe20000000000 */
[----:B------:R-:W-:Y:S01]  /*0920*/  FADD R28, R19, R15 ;  /* 0x0000000f131c7221 */ /* 0x000fe20000000000 */
[----:B------:R-:W-:Y:S01]  /*0930*/  FADD R0, R0, R23 ;  /* 0x0000001700007221 */ /* 0x000fe20000000000 */
[----:B------:R-:W-:Y:S02]  /*0940*/  FADD R23, R18, R14 ;  /* 0x0000000e12177221 */ /* 0x000fe40000000000 */
[----:B------:R-:W-:Y:S04]  /*0950*/  LDS.128 R12, [UR4+0x70] ;  /* 0x00007004ff0c7984 */ /* 0x000fe80008000c00 */
[----:B------:R-:W2:Y:S01]  /*0960*/  LDS.128 R16, [UR4+0xf0] ;  /* 0x0000f004ff107984 */ /* 0x000ea20008000c00 */
[----:B0-----:R-:W-:Y:S01]  /*0970*/  FADD R25, R21, R4 ;  /* 0x0000000415197221 */ /* 0x001fe20000000000 */
[----:B------:R-:W-:Y:S01]  /*0980*/  FADD R4, R20, R5 ;  /* 0x0000000514047221 */ /* 0x000fe20000000000 */
        /* <DEDUP_REMOVED lines=8> */
[----:B------:R-:W-:-:S03]  /*0a10*/  FADD R11, R28, R11 ;  /* 0x0000000b1c0b7221 */ /* 0x000fc60000000000 */
[----:B------:R-:W-:-:S04]  /*0a20*/  FADD R0, R0, R9 ;  /* 0x0000000900007221 */ /* 0x000fc80000000000 */
[----:B------:R-:W-:-:S04]  /*0a30*/  FADD R0, R0, R5 ;  /* 0x0000000500007221 */ /* 0x000fc80000000000 */
[----:B------:R-:W-:Y:S01]  /*0a40*/  FADD R0, R0, R11 ;  /* 0x0000000b00007221 */ /* 0x000fe20000000000 */
[----:B--2---:R-:W-:Y:S01]  /*0a50*/  FADD R7, R12, R16 ;  /* 0x000000100c077221 */ /* 0x004fe20000000000 */
[----:B------:R-:W-:Y:S01]  /*0a60*/  FADD R4, R13, R17 ;  /* 0x000000110d047221 */ /* 0x000fe20000000000 */
[----:B------:R-:W-:Y:S01]  /*0a70*/  FADD R5, R14, R18 ;  /* 0x000000120e057221 */ /* 0x000fe20000000000 */
[----:B------:R-:W-:Y:S01]  /*0a80*/  FADD R6, R15, R19 ;  /* 0x000000130f067221 */ /* 0x000fe20000000000 */
[----:B0-----:R-:W-:Y:S01]  /*0a90*/  FADD R7, R7, R20 ;  /* 0x0000001407077221 */ /* 0x001fe20000000000 */
[----:B------:R-:W-:Y:S01]  /*0aa0*/  FADD R4, R4, R21 ;  /* 0x0000001504047221 */ /* 0x000fe20000000000 */
[----:B------:R-:W-:Y:S01]  /*0ab0*/  FADD R5, R5, R22 ;  /* 0x0000001605057221 */ /* 0x000fe20000000000 */
[----:B------:R-:W-:Y:S01]  /*0ac0*/  FADD R6, R6, R23 ;  /* 0x0000001706067221 */ /* 0x000fe20000000000 */
[----:B-1----:R-:W-:Y:S01]  /*0ad0*/  FADD R7, R7, R24 ;  /* 0x0000001807077221 */ /* 0x002fe20000000000 */
[----:B------:R-:W-:Y:S01]  /*0ae0*/  FADD R25, R4, R25 ;  /* 0x0000001904197221 */ /* 0x000fe20000000000 */
[----:B------:R-:W-:Y:S01]  /*0af0*/  FADD R5, R5, R26 ;  /* 0x0000001a05057221 */ /* 0x000fe20000000000 */
[----:B------:R-:W-:Y:S01]  /*0b00*/  FADD R27, R6, R27 ;  /* 0x0000001b061b7221 */ /* 0x000fe20000000000 */
[----:B------:R-:W-:-:S04]  /*0b10*/  FADD R0, R0, R7 ;  /* 0x0000000700007221 */ /* 0x000fc80000000000 */
[----:B------:R-:W-:-:S04]  /*0b20*/  FADD R0, R0, R25 ;  /* 0x0000001900007221 */ /* 0x000fc80000000000 */
[----:B------:R-:W-:-:S04]  /*0b30*/  FADD R0, R0, R5 ;  /* 0x0000000500007221 */ /* 0x000fc80000000000 */
[----:B------:R-:W-:-:S07]  /*0b40*/  FADD R9, R0, R27 ;  /* 0x0000001b00097221 */ /* 0x000fce0000000000 */
.L_x_1:
[----:B------:R-:W-:Y:S05]  /*0b50*/  BSYNC.RECONVERGENT B0 ;  /* 0x0000000000007941 */ /* 0x000fea0003800200 */
.L_x_0:
[----:B------:R-:W-:Y:S01]  /*0b60*/  STG.E desc[UR6][R2.64], R9 ;  /* 0x0000000902007986 */ /* 0x000fe2000c101906 */
[----:B------:R-:W-:Y:S05]  /*0b70*/  EXIT ;  /* 0x000000000000794d */ /* 0x000fea0003800000 */
.L_x_2:
[----:B------:R-:W-:-:S00]  /*0b80*/  BRA `(.L_x_2) ;  /* 0xfffffffc00fc7947 */ /* 0x000fc0000383ffff */
[----:B------:R-:W-:-:S00]  /*0b90*/  NOP ;  /* 0x0000000000007918 */ /* 0x000fc00000000000 */
        /* <DEDUP_REMOVED lines=14> */
.L_x_6:


//--------------------- .text._Z8row_readPfS_     --------------------------
	.section	.text._Z8row_readPfS_,"ax",@progbits
	.align	128
        .global         _Z8row_readPfS_
        .type           _Z8row_readPfS_,@function
        .size           _Z8row_readPfS_,(.L_x_7 - _Z8row_readPfS_)
        .other          _Z8row_readPfS_,@"STO_CUDA_ENTRY STV_DEFAULT"
_Z8row_readPfS_:
.text._Z8row_readPfS_:
[----:B------:R-:W-:Y:S01]  /*0000*/  LDC R1, c[0x0][0x37c] ;  /* 0x0000df00ff017b82 */ /* 0x000fe20000000800 */
[----:B------:R-:W0:Y:S07]  /*0010*/  S2R R9, SR_CTAID.X ;  /* 0x0000000000097919 */ /* 0x000e2e0000002500 */
[----:B------:R-:W1:Y:S01]  /*0020*/  LDC.64 R2, c[0x0][0x380] ;  /* 0x0000e000ff027b82 */ /* 0x000e620000000a00 */
[----:B------:R-:W2:Y:S01]  /*0030*/  LDCU.64 UR6, c[0x0][0x358] ;  /* 0x00006b00ff0677ac */ /* 0x000ea20008000a00 */
[----:B------:R-:W3:Y:S01]  /*0040*/  S2R R11, SR_TID.X ;  /* 0x00000000000b7919 */ /* 0x000ee20000002100 */
[----:B0-----:R-:W-:-:S02]  /*0050*/  SHF.L.U32 R5, R9, 0x7, RZ ;  /* 0x0000000709057819 */ /* 0x001fc400000006ff */
[----:B---3--:R-:W-:-:S03]  /*0060*/  SHF.L.U32 R0, R11, 0x4, RZ ;  /* 0x000000040b007819 */ /* 0x008fc600000006ff */
[----:B-1----:R-:W-:Y:S01]  /*0070*/  IMAD.WIDE.U32 R2, R5, 0x4, R2 ;  /* 0x0000000405027825 */ /* 0x002fe200078e0002 */
[----:B------:R-:W-:-:S05]  /*0080*/  LOP3.LUT R5, R0, 0xf, R11, 0xf8, !PT ;  /* 0x0000000f00057812 */ /* 0x000fca00078ef80b */
[----:B------:R-:W-:Y:S01]  /*0090*/  IMAD.WIDE.U32 R4, R5, 0x10, R2 ;  /* 0x0000001005047825 */ /* 0x000fe200078e0002 */
[----:B------:R-:W0:Y:S05]  /*00a0*/  S2UR UR5, SR_CgaCtaId ;  /* 0x00000000000579c3 */ /* 0x000e2a0000008800 */
[----:B--2---:R-:W2:Y:S01]  /*00b0*/  LDG.E.128 R4, desc[UR6][R4.64] ;  /* 0x0000000604047981 */ /* 0x004ea2000c1e1d00 */
[----:B------:R-:W-:Y:S01]  /*00c0*/  UMOV UR4, 0x400 ;  /* 0x0000040000047882 */ /* 0x000fe20000000000 */
[----:B------:R-:W-:Y:S01]  /*00d0*/  ISETP.NE.AND P0, PT, R11, RZ, PT ;  /* 0x000000ff0b00720c */ /* 0x000fe20003f05270 */
[----:B------:R-:W1:Y:S01]  /*00e0*/  LDC.64 R2, c[0x0][0x388] ;  /* 0x0000e200ff027b82 */ /* 0x000e620000000a00 */
[----:B------:R-:W-:Y:S01]  /*00f0*/  BSSY.RECONVERGENT B0, `(.L_x_3) ;  /* 0x00000a7000007945 */ /* 0x000fe20003800200 */
[----:B0-----:R-:W-:Y:S01]  /*0100*/  ULEA UR4, UR5, UR4, 0x18 ;  /* 0x0000000405047291 */ /* 0x001fe2000f8ec0ff */
[----:B-1----:R-:W-:-:S04]  /*0110*/  IMAD.WIDE.U32 R2, R9, 0x4, R2 ;  /* 0x0000000409027825 */ /* 0x002fc800078e0002 */
[----:B------:R-:W-:-:S04]  /*0120*/  HFMA2 R9, -RZ, RZ, 0, 0 ;  /* 0x00000000ff097431 */ /* 0x000fc800000001ff */
[----:B--2---:R0:W-:Y:S01]  /*0130*/  STS.128 [R0+UR4], R4 ;  /* 0x0000000400007988 */ /* 0x0041e20008000c04 */
        /* <DEDUP_REMOVED lines=162> */
.L_x_4:
[----:B------:R-:W-:Y:S05]  /*0b60*/  BSYNC.RECONVERGENT B0 ;  /* 0x0000000000007941 */ /* 0x000fea0003800200 */
.L_x_3:
[----:B------:R-:W-:Y:S01]  /*0b70*/  STG.E desc[UR6][R2.64], R9 ;  /* 0x0000000902007986 */ /* 0x000fe2000c101906 */
[----:B------:R-:W-:Y:S05]  /*0b80*/  EXIT ;  /* 0x000000000000794d */ /* 0x000fea0003800000 */
.L_x_5:
        /* <DEDUP_REMOVED lines=15> */
.L_x_7:


//--------------------- .nv.shared._Z8col_readPfS_ --------------------------
	.section	.nv.shared._Z8col_readPfS_,"aw",@nobits
	.sectionflags	@""
	.align	4
.nv.shared._Z8col_readPfS_:
	.zero		1536


//--------------------- .nv.shared.reserved.0     --------------------------
	.section	.nv.shared.reserved.0,"aw",@nobits
	.weak		__nv_reservedSMEM_offset_0_alias
	.size		__nv_reservedSMEM_offset_0_alias, 0, 64
	.other		__nv_reservedSMEM_offset_0_alias,@"STO_CUDA_RESERVED_SHARED STV_DEFAULT"
__nv_reservedSMEM_offset_0_alias:
	.zero		0
	.zero		64


//--------------------- .nv.shared._Z8row_readPfS_ --------------------------
	.section	.nv.shared._Z8row_readPfS_,"aw",@nobits
	.sectionflags	@""
	.align	4
.nv.shared._Z8row_readPfS_:
	.zero		1536


//--------------------- .nv.constant0._Z8col_readPfS_ --------------------------
	.section	.nv.constant0._Z8col_readPfS_,"a",@progbits
	.sectionflags	@""
	.align	4
.nv.constant0._Z8col_readPfS_:
	.zero		912


//--------------------- .nv.constant0._Z8row_readPfS_ --------------------------
	.section	.nv.constant0._Z8row_readPfS_,"a",@progbits
	.sectionflags	@""
	.align	4
.nv.constant0._Z8row_readPfS_:
	.zero		912


//--------------------- SYMBOLS --------------------------

	.type		.nv.reservedSmem.offset0,@object
	.size		.nv.reservedSmem.offset0,0x4
	.type		.nv.reservedSmem.cap,@object
	.size		.nv.reservedSmem.cap,0x4
